//
// Generated by NVIDIA NVVM Compiler
//
// Compiler Build ID: CL-36424714
// Cuda compilation tools, release 13.0, V13.0.88
// Based on NVVM 20.0.0
//

.version 9.0
.target sm_100
.address_size 64

	// .globl	_Z16checkIndexKernelv
.extern .func  (.param .b32 func_retval0) vprintf
(
	.param .b64 vprintf_param_0,
	.param .b64 vprintf_param_1
)
;
.global .align 1 .b8 $str[93] = {32, 32, 32, 32, 116, 104, 114, 101, 97, 100, 73, 100, 120, 58, 40, 37, 100, 44, 37, 100, 44, 37, 100, 41, 32, 32, 32, 32, 98, 108, 111, 99, 107, 73, 100, 120, 58, 40, 37, 100, 44, 37, 100, 44, 37, 100, 41, 32, 32, 32, 32, 98, 108, 111, 99, 107, 68, 105, 109, 58, 40, 37, 100, 44, 37, 100, 44, 37, 100, 41, 32, 32, 32, 32, 103, 114, 105, 100, 68, 105, 109, 40, 37, 100, 44, 37, 100, 44, 37, 100, 41, 10};

.visible .entry _Z16checkIndexKernelv()
{
	.local .align 16 .b8 	__local_depot0[48];
	.reg .b64 	%SP;
	.reg .b64 	%SPL;
	.reg .b32 	%r<15>;
	.reg .b64 	%rd<5>;

	mov.u64 	%SPL, __local_depot0;
	cvta.local.u64 	%SP, %SPL;
	add.u64 	%rd1, %SP, 0;
	add.u64 	%rd2, %SPL, 0;
	mov.u32 	%r1, %tid.x;
	mov.u32 	%r2, %tid.y;
	mov.u32 	%r3, %tid.z;
	mov.u32 	%r4, %ctaid.x;
	mov.u32 	%r5, %ctaid.y;
	mov.u32 	%r6, %ctaid.z;
	mov.u32 	%r7, %ntid.x;
	mov.u32 	%r8, %ntid.y;
	mov.u32 	%r9, %ntid.z;
	mov.u32 	%r10, %nctaid.x;
	mov.u32 	%r11, %nctaid.y;
	mov.u32 	%r12, %nctaid.z;
	st.local.v4.u32 	[%rd2], {%r1, %r2, %r3, %r4};
	st.local.v4.u32 	[%rd2+16], {%r5, %r6, %r7, %r8};
	st.local.v4.u32 	[%rd2+32], {%r9, %r10, %r11, %r12};
	mov.u64 	%rd3, $str;
	cvta.global.u64 	%rd4, %rd3;
	{ // callseq 0, 0
	.param .b64 param0;
	st.param.b64 	[param0], %rd4;
	.param .b64 param1;
	st.param.b64 	[param1], %rd1;
	.param .b32 retval0;
	call.uni (retval0), 
	vprintf, 
	(
	param0, 
	param1
	);
	ld.param.b32 	%r13, [retval0];
	} // callseq 0
	ret;

}


// ===== COMPILED SASS (sm_100) =====

	.target	sm_100

	.elftype	@"ET_EXEC"


//--------------------- .note.nv.tkinfo           --------------------------
	.section	.note.nv.tkinfo,"",@"SHT_NOTE"
	.sectionflags	@"SHF_NOTE_NV_TKINFO"
	.tkinfo
        /*0018*/ 	.word	0x00000002
        /*0030*/ 	.string	""
        /*0030*/ 	.string	"ptxas"
        /*0030*/ 	.string	"Cuda compilation tools, release 13.0, V13.0.88"
        /*0030*/ 	.string	"Build cuda_13.0.r13.0/compiler.36424714_0"
        /*0030*/ 	.string	"-arch sm_100 -m 64 "



//--------------------- .note.nv.cuinfo           --------------------------
	.section	.note.nv.cuinfo,"",@"SHT_NOTE"
	.sectionflags	@"SHF_NOTE_NV_CUINFO"
        /*0018*/ 	.short	0x0002
        /*001a*/ 	.short	0x0064
        /*001c*/ 	.short	0x0082
	.zero		2


//--------------------- .nv.info                  --------------------------
	.section	.nv.info,"",@"SHT_CUDA_INFO"
	.align	4


	//----- nvinfo : EIATTR_REGCOUNT
	.align		4
        /*0000*/ 	.byte	0x04, 0x2f
        /*0002*/ 	.short	(.L_2 - .L_1)
	.align		4
.L_1:
        /*0004*/ 	.word	index@(_Z16checkIndexKernelv)
        /*0008*/ 	.word	0x00000018


	//----- nvinfo : EIATTR_FRAME_SIZE
	.align		4
.L_2:
        /*000c*/ 	.byte	0x04, 0x11
        /*000e*/ 	.short	(.L_4 - .L_3)
	.align		4
.L_3:
        /*0010*/ 	.word	index@(_Z16checkIndexKernelv)
        /*0014*/ 	.word	0x00000030


	//----- nvinfo : EIATTR_MIN_STACK_SIZE
	.align		4
.L_4:
        /*0018*/ 	.byte	0x04, 0x12
        /*001a*/ 	.short	(.L_6 - .L_5)
	.align		4
.L_5:
        /*001c*/ 	.word	index@(_Z16checkIndexKernelv)
        /*0020*/ 	.word	0x00000030
.L_6:


//--------------------- .nv.compat                --------------------------
	.section	.nv.compat,"",@"SHT_CUDA_COMPAT_INFO"
	.align	4
        /*0000*/ 	.byte	0x02, 0x09, 0x00, 0x00, 0x02, 0x02, 0x01, 0x00, 0x02, 0x05, 0x05, 0x00, 0x03, 0x07, 0x01, 0x01
        /*0010*/ 	.byte	0x02, 0x03, 0x00, 0x00, 0x02, 0x06, 0x01, 0x00, 0x04, 0x0b, 0x08, 0x00, 0x09, 0x00, 0x00, 0x00
        /*0020*/ 	.byte	0x00, 0x00, 0x00, 0x00


//--------------------- .nv.info._Z16checkIndexKernelv --------------------------
	.section	.nv.info._Z16checkIndexKernelv,"",@"SHT_CUDA_INFO"
	.sectionflags	@""
	.align	4


	//----- nvinfo : EIATTR_CUDA_API_VERSION
	.align		4
        /*0000*/ 	.byte	0x04, 0x37
        /*0002*/ 	.short	(.L_8 - .L_7)
.L_7:
        /*0004*/ 	.word	0x00000082


	//----- nvinfo : EIATTR_SPARSE_MMA_MASK
	.align		4
.L_8:
        /*0008*/ 	.byte	0x03, 0x50
        /*000a*/ 	.short	0x0000


	//----- nvinfo : EIATTR_MAXREG_COUNT
	.align		4
        /*000c*/ 	.byte	0x03, 0x1b
        /*000e*/ 	.short	0x00ff


	//----- nvinfo : EIATTR_EXTERNS
	.align		4
        /*0010*/ 	.byte	0x04, 0x0f
        /*0012*/ 	.short	(.L_10 - .L_9)


	//   ....[0]....
	.align		4
.L_9:
        /*0014*/ 	.word	index@(vprintf)


	//----- nvinfo : EIATTR_MERCURY_ISA_VERSION
	.align		4
.L_10:
        /*0018*/ 	.byte	0x03, 0x5f
        /*001a*/ 	.short	0x0101


	//----- nvinfo : EIATTR_VRC_CTA_INIT_COUNT
	.align		4
        /*001c*/ 	.byte	0x02, 0x4a
	.zero		1
	.zero		1


	//----- nvinfo : EIATTR_SYSCALL_OFFSETS
	.align		4
        /*0020*/ 	.byte	0x04, 0x46
        /*0022*/ 	.short	(.L_12 - .L_11)


	//   ....[0]....
.L_11:
        /*0024*/ 	.word	0x000001b0


	//----- nvinfo : EIATTR_EXIT_INSTR_OFFSETS
	.align		4
.L_12:
        /*0028*/ 	.byte	0x04, 0x1c
        /*002a*/ 	.short	(.L_14 - .L_13)


	//   ....[0]....
.L_13:
        /*002c*/ 	.word	0x000001c0


	//----- nvinfo : EIATTR_SW_WAR
	.align		4
.L_14:
        /*0030*/ 	.byte	0x04, 0x36
        /*0032*/ 	.short	(.L_16 - .L_15)
.L_15:
        /*0034*/ 	.word	0x00000008
.L_16:


//--------------------- .nv.callgraph             --------------------------
	.section	.nv.callgraph,"",@"SHT_CUDA_CALLGRAPH"
	.align	4
	.sectionentsize	8
	.align		4
        /*0000*/ 	.word	0x00000000
	.align		4
        /*0004*/ 	.word	0xffffffff
	.align		4
        /*0008*/ 	.word	index@(_Z16checkIndexKernelv)
	.align		4
        /*000c*/ 	.word	index@(vprintf)
	.align		4
        /*0010*/ 	.word	0x00000000
	.align		4
        /*0014*/ 	.word	0xfffffffe
	.align		4
        /*0018*/ 	.word	0x00000000
	.align		4
        /*001c*/ 	.word	0xfffffffd
	.align		4
        /*0020*/ 	.word	0x00000000
	.align		4
        /*0024*/ 	.word	0xfffffffc


//--------------------- .nv.constant4             --------------------------
	.section	.nv.constant4,"a",@progbits
	.align	8
	.align		8
.nv.constant4:
        /*0000*/ 	.dword	vprintf
	.align		8
        /*0008*/ 	.dword	$str


//--------------------- .text._Z16checkIndexKernelv --------------------------
	.section	.text._Z16checkIndexKernelv,"ax",@progbits
	.align	128
        .global         _Z16checkIndexKernelv
        .type           _Z16checkIndexKernelv,@function
        .size           _Z16checkIndexKernelv,(.L_x_2 - _Z16checkIndexKernelv)
        .other          _Z16checkIndexKernelv,@"STO_CUDA_ENTRY STV_DEFAULT"
_Z16checkIndexKernelv:
.text._Z16checkIndexKernelv:
[----:B------:R-:W0:Y:S01]  /*0000*/  LDC R1, c[0x0][0x37c] ;  /* 0x0000df00ff017b82 */ /* 0x000e220000000800 */
[----:B------:R-:W1:Y:S01]  /*0010*/  S2R R8, SR_TID.X ;  /* 0x0000000000087919 */ /* 0x000e620000002100 */
[----:B------:R-:W2:Y:S06]  /*0020*/  LDCU UR5, c[0x0][0x2fc] ;  /* 0x00005f80ff0577ac */ /* 0x000eac0008000800 */
[----:B------:R-:W3:Y:S01]  /*0030*/  LDC R14, c[0x0][0x360] ;  /* 0x0000d800ff0e7b82 */ /* 0x000ee20000000800 */
[----:B0-----:R-:W-:Y:S01]  /*0040*/  VIADD R1, R1, 0xffffffd0 ;  /* 0xffffffd001017836 */ /* 0x001fe20000000000 */
[----:B------:R-:W1:Y:S01]  /*0050*/  S2R R9, SR_TID.Y ;  /* 0x0000000000097919 */ /* 0x000e620000002200 */
[----:B------:R-:W-:Y:S01]  /*0060*/  MOV R0, 0x0 ;  /* 0x0000000000007802 */ /* 0x000fe20000000f00 */
[----:B------:R-:W0:Y:S01]  /*0070*/  LDCU UR4, c[0x0][0x2f8] ;  /* 0x00005f00ff0477ac */ /* 0x000e220008000800 */
[----:B------:R-:W1:Y:S03]  /*0080*/  S2R R10, SR_TID.Z ;  /* 0x00000000000a7919 */ /* 0x000e660000002300 */
[----:B------:R-:W3:Y:S01]  /*0090*/  LDC R15, c[0x0][0x364] ;  /* 0x0000d900ff0f7b82 */ /* 0x000ee20000000800 */
[----:B------:R-:W4:Y:S01]  /*00a0*/  LDCU.64 UR6, c[0x4][0x8] ;  /* 0x01000100ff0677ac */ /* 0x000f220008000a00 */
[----:B------:R-:W1:Y:S01]  /*00b0*/  S2R R11, SR_CTAID.X ;  /* 0x00000000000b7919 */ /* 0x000e620000002500 */
[----:B------:R-:W3:Y:S05]  /*00c0*/  S2R R12, SR_CTAID.Y ;  /* 0x00000000000c7919 */ /* 0x000eea0000002600 */
[----:B------:R-:W5:Y:S01]  /*00d0*/  LDC R16, c[0x0][0x368] ;  /* 0x0000da00ff107b82 */ /* 0x000f620000000800 */
[----:B------:R-:W3:Y:S01]  /*00e0*/  S2R R13, SR_CTAID.Z ;  /* 0x00000000000d7919 */ /* 0x000ee20000002700 */
[----:B0-----:R-:W-:-:S06]  /*00f0*/  IADD3 R6, P0, PT, R1, UR4, RZ ;  /* 0x0000000401067c10 */ /* 0x001fcc000ff1e0ff */
[----:B------:R-:W5:Y:S01]  /*0100*/  LDC R17, c[0x0][0x370] ;  /* 0x0000dc00ff117b82 */ /* 0x000f620000000800 */
[----:B----4-:R-:W-:Y:S01]  /*0110*/  IMAD.U32 R4, RZ, RZ, UR6 ;  /* 0x00000006ff047e24 */ /* 0x010fe2000f8e00ff */
[----:B------:R-:W-:Y:S01]  /*0120*/  MOV R5, UR7 ;  /* 0x0000000700057c02 */ /* 0x000fe20008000f00 */
[----:B--2---:R-:W-:-:S05]  /*0130*/  IMAD.X R7, RZ, RZ, UR5, P0 ;  /* 0x00000005ff077e24 */ /* 0x004fca00080e06ff */
[----:B------:R-:W5:Y:S08]  /*0140*/  LDC R18, c[0x0][0x374] ;  /* 0x0000dd00ff127b82 */ /* 0x000f700000000800 */
[----:B------:R-:W5:Y:S01]  /*0150*/  LDC R19, c[0x0][0x378] ;  /* 0x0000de00ff137b82 */ /* 0x000f620000000800 */
[----:B-1----:R0:W-:Y:S07]  /*0160*/  STL.128 [R1], R8 ;  /* 0x0000000801007387 */ /* 0x0021ee0000100c00 */
[----:B------:R0:W1:Y:S01]  /*0170*/  LDC.64 R2, c[0x4][R0] ;  /* 0x0100000000027b82 */ /* 0x0000620000000a00 */
[----:B---3--:R0:W-:Y:S04]  /*0180*/  STL.128 [R1+0x10], R12 ;  /* 0x0000100c01007387 */ /* 0x0081e80000100c00 */
[----:B-----5:R0:W-:Y:S02]  /*0190*/  STL.128 [R1+0x20], R16 ;  /* 0x0000201001007387 */ /* 0x0201e40000100c00 */
[----:B------:R-:W-:-:S07]  /*01a0*/  LEPC R20, `(.L_x_0) ;  /* 0x000000001014794e */ /* 0x000fce0000000000 */
[----:B01----:R-:W-:Y:S05]  /*01b0*/  CALL.ABS.NOINC R2 ;  /* 0x0000000002007343 */ /* 0x003fea0003c00000 */
.L_x_0:
[----:B------:R-:W-:Y:S05]  /*01c0*/  EXIT ;  /* 0x000000000000794d */ /* 0x000fea0003800000 */
.L_x_1:
[----:B------:R-:W-:-:S00]  /*01d0*/  BRA `(.L_x_1) ;  /* 0xfffffffc00fc7947 */ /* 0x000fc0000383ffff */
[----:B------:R-:W-:-:S00]  /*01e0*/  NOP ;  /* 0x0000000000007918 */ /* 0x000fc00000000000 */
        /* <DEDUP_REMOVED lines=9> */
.L_x_2:


//--------------------- .nv.global.init           --------------------------
	.section	.nv.global.init,"aw",@progbits
.nv.global.init:
	.type		$str,@object
	.size		$str,(.L_0 - $str)
$str:
        /*0000*/ 	.byte	0x20, 0x20, 0x20, 0x20, 0x74, 0x68, 0x72, 0x65, 0x61, 0x64, 0x49, 0x64, 0x78, 0x3a, 0x28, 0x25
        /*0010*/ 	.byte	0x64, 0x2c, 0x25, 0x64, 0x2c, 0x25, 0x64, 0x29, 0x20, 0x20, 0x20, 0x20, 0x62, 0x6c, 0x6f, 0x63
        /*0020*/ 	.byte	0x6b, 0x49, 0x64, 0x78, 0x3a, 0x28, 0x25, 0x64, 0x2c, 0x25, 0x64, 0x2c, 0x25, 0x64, 0x29, 0x20
        /*0030*/ 	.byte	0x20, 0x20, 0x20, 0x62, 0x6c, 0x6f, 0x63, 0x6b, 0x44, 0x69, 0x6d, 0x3a, 0x28, 0x25, 0x64, 0x2c
        /*0040*/ 	.byte	0x25, 0x64, 0x2c, 0x25, 0x64, 0x29, 0x20, 0x20, 0x20, 0x20, 0x67, 0x72, 0x69, 0x64, 0x44, 0x69
        /*0050*/ 	.byte	0x6d, 0x28, 0x25, 0x64, 0x2c, 0x25, 0x64, 0x2c, 0x25, 0x64, 0x29, 0x0a, 0x00
.L_0:


//--------------------- .nv.shared.reserved.0     --------------------------
	.section	.nv.shared.reserved.0,"aw",@nobits
	.weak		__nv_reservedSMEM_offset_0_alias
	.size		__nv_reservedSMEM_offset_0_alias, 0, 64
	.other		__nv_reservedSMEM_offset_0_alias,@"STO_CUDA_RESERVED_SHARED STV_DEFAULT"
__nv_reservedSMEM_offset_0_alias:
	.zero		0
	.zero		64


//--------------------- .nv.constant0._Z16checkIndexKernelv --------------------------
	.section	.nv.constant0._Z16checkIndexKernelv,"a",@progbits
	.sectionflags	@""
	.align	4
.nv.constant0._Z16checkIndexKernelv:
	.zero		896


//--------------------- SYMBOLS --------------------------

	.type		.nv.reservedSmem.offset0,@object
	.size		.nv.reservedSmem.offset0,0x4
	.type		vprintf,@function
